//
// Generated by NVIDIA NVVM Compiler
//
// Compiler Build ID: CL-36424714
// Cuda compilation tools, release 13.0, V13.0.88
// Based on NVVM 20.0.0
//

.version 9.0
.target sm_100
.address_size 64

	// .globl	_Z15naive_reductionPfS_
// _ZZ15naive_reductionPfS_E11shared_data has been demoted

.visible .entry _Z15naive_reductionPfS_(
	.param .u64 .ptr .align 1 _Z15naive_reductionPfS__param_0,
	.param .u64 .ptr .align 1 _Z15naive_reductionPfS__param_1
)
{
	.reg .pred 	%p<6>;
	.reg .b32 	%r<16>;
	.reg .b32 	%f<9>;
	.reg .b64 	%rd<9>;
	// demoted variable
	.shared .align 4 .b8 _ZZ15naive_reductionPfS_E11shared_data[1024];
	ld.param.u64 	%rd1, [_Z15naive_reductionPfS__param_0];
	ld.param.u64 	%rd2, [_Z15naive_reductionPfS__param_1];
	mov.u32 	%r1, %tid.x;
	mov.u32 	%r2, %ctaid.x;
	mov.u32 	%r3, %ntid.x;
	mad.lo.s32 	%r4, %r2, %r3, %r1;
	setp.gt.s32 	%p1, %r4, 1048575;
	mov.f32 	%f8, 0f00000000;
	@%p1 bra 	$L__BB0_2;
	cvta.to.global.u64 	%rd3, %rd1;
	mul.wide.s32 	%rd4, %r4, 4;
	add.s64 	%rd5, %rd3, %rd4;
	ld.global.f32 	%f8, [%rd5];
$L__BB0_2:
	shl.b32 	%r8, %r1, 2;
	mov.u32 	%r9, _ZZ15naive_reductionPfS_E11shared_data;
	add.s32 	%r5, %r9, %r8;
	st.shared.f32 	[%r5], %f8;
	bar.sync 	0;
	setp.lt.u32 	%p2, %r3, 2;
	@%p2 bra 	$L__BB0_7;
	mov.b32 	%r15, 1;
$L__BB0_4:
	shl.b32 	%r7, %r15, 1;
	add.s32 	%r11, %r7, -1;
	and.b32  	%r12, %r11, %r1;
	setp.ne.s32 	%p3, %r12, 0;
	@%p3 bra 	$L__BB0_6;
	shl.b32 	%r13, %r15, 2;
	add.s32 	%r14, %r5, %r13;
	ld.shared.f32 	%f4, [%r14];
	ld.shared.f32 	%f5, [%r5];
	add.f32 	%f6, %f4, %f5;
	st.shared.f32 	[%r5], %f6;
$L__BB0_6:
	bar.sync 	0;
	setp.lt.u32 	%p4, %r7, %r3;
	mov.u32 	%r15, %r7;
	@%p4 bra 	$L__BB0_4;
$L__BB0_7:
	setp.ne.s32 	%p5, %r1, 0;
	@%p5 bra 	$L__BB0_9;
	ld.shared.f32 	%f7, [_ZZ15naive_reductionPfS_E11shared_data];
	cvta.to.global.u64 	%rd6, %rd2;
	mul.wide.u32 	%rd7, %r2, 4;
	add.s64 	%rd8, %rd6, %rd7;
	st.global.f32 	[%rd8], %f7;
$L__BB0_9:
	ret;

}


// ===== COMPILED SASS (sm_100) =====

	.target	sm_100

	.elftype	@"ET_EXEC"


//--------------------- .note.nv.tkinfo           --------------------------
	.section	.note.nv.tkinfo,"",@"SHT_NOTE"
	.sectionflags	@"SHF_NOTE_NV_TKINFO"
	.tkinfo
        /*0018*/ 	.word	0x00000002
        /*0030*/ 	.string	""
        /*0030*/ 	.string	"ptxas"
        /*0030*/ 	.string	"Cuda compilation tools, release 13.0, V13.0.88"
        /*0030*/ 	.string	"Build cuda_13.0.r13.0/compiler.36424714_0"
        /*0030*/ 	.string	"-arch sm_100 -m 64 "



//--------------------- .note.nv.cuinfo           --------------------------
	.section	.note.nv.cuinfo,"",@"SHT_NOTE"
	.sectionflags	@"SHF_NOTE_NV_CUINFO"
        /*0018*/ 	.short	0x0002
        /*001a*/ 	.short	0x0064
        /*001c*/ 	.short	0x0082
	.zero		2


//--------------------- .nv.info                  --------------------------
	.section	.nv.info,"",@"SHT_CUDA_INFO"
	.align	4


	//----- nvinfo : EIATTR_REGCOUNT
	.align		4
        /*0000*/ 	.byte	0x04, 0x2f
        /*0002*/ 	.short	(.L_1 - .L_0)
	.align		4
.L_0:
        /*0004*/ 	.word	index@(_Z15naive_reductionPfS_)
        /*0008*/ 	.word	0x0000000b


	//----- nvinfo : EIATTR_FRAME_SIZE
	.align		4
.L_1:
        /*000c*/ 	.byte	0x04, 0x11
        /*000e*/ 	.short	(.L_3 - .L_2)
	.align		4
.L_2:
        /*0010*/ 	.word	index@(_Z15naive_reductionPfS_)
        /*0014*/ 	.word	0x00000000


	//----- nvinfo : EIATTR_MIN_STACK_SIZE
	.align		4
.L_3:
        /*0018*/ 	.byte	0x04, 0x12
        /*001a*/ 	.short	(.L_5 - .L_4)
	.align		4
.L_4:
        /*001c*/ 	.word	index@(_Z15naive_reductionPfS_)
        /*0020*/ 	.word	0x00000000
.L_5:


//--------------------- .nv.compat                --------------------------
	.section	.nv.compat,"",@"SHT_CUDA_COMPAT_INFO"
	.align	4
        /*0000*/ 	.byte	0x02, 0x09, 0x00, 0x00, 0x02, 0x02, 0x01, 0x00, 0x02, 0x05, 0x05, 0x00, 0x03, 0x07, 0x01, 0x01
        /*0010*/ 	.byte	0x02, 0x03, 0x00, 0x00, 0x02, 0x06, 0x01, 0x00, 0x04, 0x0b, 0x08, 0x00, 0x09, 0x00, 0x00, 0x00
        /*0020*/ 	.byte	0x00, 0x00, 0x00, 0x00


//--------------------- .nv.info._Z15naive_reductionPfS_ --------------------------
	.section	.nv.info._Z15naive_reductionPfS_,"",@"SHT_CUDA_INFO"
	.sectionflags	@""
	.align	4


	//----- nvinfo : EIATTR_CUDA_API_VERSION
	.align		4
        /*0000*/ 	.byte	0x04, 0x37
        /*0002*/ 	.short	(.L_7 - .L_6)
.L_6:
        /*0004*/ 	.word	0x00000082


	//----- nvinfo : EIATTR_KPARAM_INFO
	.align		4
.L_7:
        /*0008*/ 	.byte	0x04, 0x17
        /*000a*/ 	.short	(.L_9 - .L_8)
.L_8:
        /*000c*/ 	.word	0x00000000
        /*0010*/ 	.short	0x0001
        /*0012*/ 	.short	0x0008
        /*0014*/ 	.byte	0x00, 0xf5, 0x21, 0x00


	//----- nvinfo : EIATTR_KPARAM_INFO
	.align		4
.L_9:
        /*0018*/ 	.byte	0x04, 0x17
        /*001a*/ 	.short	(.L_11 - .L_10)
.L_10:
        /*001c*/ 	.word	0x00000000
        /*0020*/ 	.short	0x0000
        /*0022*/ 	.short	0x0000
        /*0024*/ 	.byte	0x00, 0xf5, 0x21, 0x00


	//----- nvinfo : EIATTR_SPARSE_MMA_MASK
	.align		4
.L_11:
        /*0028*/ 	.byte	0x03, 0x50
        /*002a*/ 	.short	0x0000


	//----- nvinfo : EIATTR_MAXREG_COUNT
	.align		4
        /*002c*/ 	.byte	0x03, 0x1b
        /*002e*/ 	.short	0x00ff


	//----- nvinfo : EIATTR_NUM_BARRIERS
	.align		4
        /*0030*/ 	.byte	0x02, 0x4c
        /*0032*/ 	.byte	0x01
	.zero		1


	//----- nvinfo : EIATTR_MERCURY_ISA_VERSION
	.align		4
        /*0034*/ 	.byte	0x03, 0x5f
        /*0036*/ 	.short	0x0101


	//----- nvinfo : EIATTR_VRC_CTA_INIT_COUNT
	.align		4
        /*0038*/ 	.byte	0x02, 0x4a
	.zero		1
	.zero		1


	//----- nvinfo : EIATTR_EXIT_INSTR_OFFSETS
	.align		4
        /*003c*/ 	.byte	0x04, 0x1c
        /*003e*/ 	.short	(.L_13 - .L_12)


	//   ....[0]....
.L_12:
        /*0040*/ 	.word	0x00000210


	//   ....[1]....
        /*0044*/ 	.word	0x00000290


	//----- nvinfo : EIATTR_CBANK_PARAM_SIZE
	.align		4
.L_13:
        /*0048*/ 	.byte	0x03, 0x19
        /*004a*/ 	.short	0x0010


	//----- nvinfo : EIATTR_PARAM_CBANK
	.align		4
        /*004c*/ 	.byte	0x04, 0x0a
        /*004e*/ 	.short	(.L_15 - .L_14)
	.align		4
.L_14:
        /*0050*/ 	.word	index@(.nv.constant0._Z15naive_reductionPfS_)
        /*0054*/ 	.short	0x0380
        /*0056*/ 	.short	0x0010


	//----- nvinfo : EIATTR_SW_WAR
	.align		4
.L_15:
        /*0058*/ 	.byte	0x04, 0x36
        /*005a*/ 	.short	(.L_17 - .L_16)
.L_16:
        /*005c*/ 	.word	0x00000008
.L_17:


//--------------------- .nv.callgraph             --------------------------
	.section	.nv.callgraph,"",@"SHT_CUDA_CALLGRAPH"
	.align	4
	.sectionentsize	8
	.align		4
        /*0000*/ 	.word	0x00000000
	.align		4
        /*0004*/ 	.word	0xffffffff
	.align		4
        /*0008*/ 	.word	0x00000000
	.align		4
        /*000c*/ 	.word	0xfffffffe
	.align		4
        /*0010*/ 	.word	0x00000000
	.align		4
        /*0014*/ 	.word	0xfffffffd
	.align		4
        /*0018*/ 	.word	0x00000000
	.align		4
        /*001c*/ 	.word	0xfffffffc


//--------------------- .text._Z15naive_reductionPfS_ --------------------------
	.section	.text._Z15naive_reductionPfS_,"ax",@progbits
	.align	128
        .global         _Z15naive_reductionPfS_
        .type           _Z15naive_reductionPfS_,@function
        .size           _Z15naive_reductionPfS_,(.L_x_3 - _Z15naive_reductionPfS_)
        .other          _Z15naive_reductionPfS_,@"STO_CUDA_ENTRY STV_DEFAULT"
_Z15naive_reductionPfS_:
.text._Z15naive_reductionPfS_:
[----:B------:R-:W-:Y:S01]  /*0000*/  LDC R1, c[0x0][0x37c] ;  /* 0x0000df00ff017b82 */ /* 0x000fe20000000800 */
[----:B------:R-:W0:Y:S01]  /*0010*/  S2R R7, SR_TID.X ;  /* 0x0000000000077919 */ /* 0x000e220000002100 */
[----:B------:R-:W0:Y:S01]  /*0020*/  LDCU UR8, c[0x0][0x360] ;  /* 0x00006c00ff0877ac */ /* 0x000e220008000800 */
[----:B------:R-:W-:Y:S01]  /*0030*/  IMAD.MOV.U32 R0, RZ, RZ, RZ ;  /* 0x000000ffff007224 */ /* 0x000fe200078e00ff */
[----:B------:R-:W0:Y:S01]  /*0040*/  S2R R6, SR_CTAID.X ;  /* 0x0000000000067919 */ /* 0x000e220000002500 */
[----:B------:R-:W1:Y:S01]  /*0050*/  LDCU.64 UR6, c[0x0][0x358] ;  /* 0x00006b00ff0677ac */ /* 0x000e620008000a00 */
[----:B0-----:R-:W-:-:S05]  /*0060*/  IMAD R5, R6, UR8, R7 ;  /* 0x0000000806057c24 */ /* 0x001fca000f8e0207 */
[----:B------:R-:W-:-:S13]  /*0070*/  ISETP.GT.AND P0, PT, R5, 0xfffff, PT ;  /* 0x000fffff0500780c */ /* 0x000fda0003f04270 */
[----:B------:R-:W0:Y:S02]  /*0080*/  @!P0 LDC.64 R2, c[0x0][0x380] ;  /* 0x0000e000ff028b82 */ /* 0x000e240000000a00 */
[----:B0-----:R-:W-:-:S05]  /*0090*/  @!P0 IMAD.WIDE R2, R5, 0x4, R2 ;  /* 0x0000000405028825 */ /* 0x001fca00078e0202 */
[----:B-1----:R-:W2:Y:S01]  /*00a0*/  @!P0 LDG.E R0, desc[UR6][R2.64] ;  /* 0x0000000602008981 */ /* 0x002ea2000c1e1900 */
[----:B------:R-:W0:Y:S01]  /*00b0*/  S2UR UR5, SR_CgaCtaId ;  /* 0x00000000000579c3 */ /* 0x000e220000008800 */
[----:B------:R-:W-:Y:S01]  /*00c0*/  UMOV UR4, 0x400 ;  /* 0x0000040000047882 */ /* 0x000fe20000000000 */
[----:B------:R-:W-:Y:S01]  /*00d0*/  UISETP.GE.U32.AND UP0, UPT, UR8, 0x2, UPT ;  /* 0x000000020800788c */ /* 0x000fe2000bf06070 */
[----:B------:R-:W-:Y:S01]  /*00e0*/  ISETP.NE.AND P0, PT, R7, RZ, PT ;  /* 0x000000ff0700720c */ /* 0x000fe20003f05270 */
[----:B0-----:R-:W-:-:S06]  /*00f0*/  ULEA UR4, UR5, UR4, 0x18 ;  /* 0x0000000405047291 */ /* 0x001fcc000f8ec0ff */
[----:B------:R-:W-:-:S05]  /*0100*/  LEA R5, R7, UR4, 0x2 ;  /* 0x0000000407057c11 */ /* 0x000fca000f8e10ff */
[----:B--2---:R0:W-:Y:S01]  /*0110*/  STS [R5], R0 ;  /* 0x0000000005007388 */ /* 0x0041e20000000800 */
[----:B------:R-:W-:Y:S06]  /*0120*/  BAR.SYNC.DEFER_BLOCKING 0x0 ;  /* 0x0000000000007b1d */ /* 0x000fec0000010000 */
[----:B------:R-:W-:Y:S05]  /*0130*/  BRA.U !UP0, `(.L_x_0) ;  /* 0x0000000108347547 */ /* 0x000fea000b800000 */
[----:B0-----:R-:W-:-:S07]  /*0140*/  IMAD.MOV.U32 R0, RZ, RZ, 0x1 ;  /* 0x00000001ff007424 */ /* 0x001fce00078e00ff */
.L_x_1:
[----:B------:R-:W-:-:S05]  /*0150*/  SHF.L.U32 R8, R0, 0x1, RZ ;  /* 0x0000000100087819 */ /* 0x000fca00000006ff */
[----:B------:R-:W-:-:S05]  /*0160*/  VIADD R2, R8, 0xffffffff ;  /* 0xffffffff08027836 */ /* 0x000fca0000000000 */
[----:B------:R-:W-:-:S13]  /*0170*/  LOP3.LUT P1, RZ, R2, R7, RZ, 0xc0, !PT ;  /* 0x0000000702ff7212 */ /* 0x000fda000782c0ff */
[----:B------:R-:W-:Y:S01]  /*0180*/  @!P1 LEA R2, R0, R5, 0x2 ;  /* 0x0000000500029211 */ /* 0x000fe200078e10ff */
[----:B------:R-:W-:Y:S01]  /*0190*/  @!P1 LDS R3, [R5] ;  /* 0x0000000005039984 */ /* 0x000fe20000000800 */
[----:B------:R-:W-:-:S04]  /*01a0*/  MOV R0, R8 ;  /* 0x0000000800007202 */ /* 0x000fc80000000f00 */
[----:B------:R-:W0:Y:S02]  /*01b0*/  @!P1 LDS R2, [R2] ;  /* 0x0000000002029984 */ /* 0x000e240000000800 */
[----:B0-----:R-:W-:-:S05]  /*01c0*/  @!P1 FADD R4, R2, R3 ;  /* 0x0000000302049221 */ /* 0x001fca0000000000 */
[----:B------:R1:W-:Y:S01]  /*01d0*/  @!P1 STS [R5], R4 ;  /* 0x0000000405009388 */ /* 0x0003e20000000800 */
[----:B------:R-:W-:Y:S01]  /*01e0*/  BAR.SYNC.DEFER_BLOCKING 0x0 ;  /* 0x0000000000007b1d */ /* 0x000fe20000010000 */
[----:B------:R-:W-:-:S13]  /*01f0*/  ISETP.GE.U32.AND P1, PT, R8, UR8, PT ;  /* 0x0000000808007c0c */ /* 0x000fda000bf26070 */
[----:B-1----:R-:W-:Y:S05]  /*0200*/  @!P1 BRA `(.L_x_1) ;  /* 0xfffffffc00d09947 */ /* 0x002fea000383ffff */
.L_x_0:
[----:B------:R-:W-:Y:S05]  /*0210*/  @P0 EXIT ;  /* 0x000000000000094d */ /* 0x000fea0003800000 */
[----:B------:R-:W1:Y:S01]  /*0220*/  S2UR UR5, SR_CgaCtaId ;  /* 0x00000000000579c3 */ /* 0x000e620000008800 */
[----:B------:R-:W-:-:S07]  /*0230*/  UMOV UR4, 0x400 ;  /* 0x0000040000047882 */ /* 0x000fce0000000000 */
[----:B------:R-:W2:Y:S01]  /*0240*/  LDC.64 R2, c[0x0][0x388] ;  /* 0x0000e200ff027b82 */ /* 0x000ea20000000a00 */
[----:B-1----:R-:W-:Y:S01]  /*0250*/  ULEA UR4, UR5, UR4, 0x18 ;  /* 0x0000000405047291 */ /* 0x002fe2000f8ec0ff */
[----:B--2---:R-:W-:-:S08]  /*0260*/  IMAD.WIDE.U32 R2, R6, 0x4, R2 ;  /* 0x0000000406027825 */ /* 0x004fd000078e0002 */
[----:B0-----:R-:W0:Y:S04]  /*0270*/  LDS R5, [UR4] ;  /* 0x00000004ff057984 */ /* 0x001e280008000800 */
[----:B0-----:R-:W-:Y:S01]  /*0280*/  STG.E desc[UR6][R2.64], R5 ;  /* 0x0000000502007986 */ /* 0x001fe2000c101906 */
[----:B------:R-:W-:Y:S05]  /*0290*/  EXIT ;  /* 0x000000000000794d */ /* 0x000fea0003800000 */
.L_x_2:
[----:B------:R-:W-:-:S00]  /*02a0*/  BRA `(.L_x_2) ;  /* 0xfffffffc00fc7947 */ /* 0x000fc0000383ffff */
[----:B------:R-:W-:-:S00]  /*02b0*/  NOP ;  /* 0x0000000000007918 */ /* 0x000fc00000000000 */
        /* <DEDUP_REMOVED lines=12> */
.L_x_3:


//--------------------- .nv.shared._Z15naive_reductionPfS_ --------------------------
	.section	.nv.shared._Z15naive_reductionPfS_,"aw",@nobits
	.sectionflags	@""
	.align	4
.nv.shared._Z15naive_reductionPfS_:
	.zero		2048


//--------------------- .nv.shared.reserved.0     --------------------------
	.section	.nv.shared.reserved.0,"aw",@nobits
	.weak		__nv_reservedSMEM_offset_0_alias
	.size		__nv_reservedSMEM_offset_0_alias, 0, 64
	.other		__nv_reservedSMEM_offset_0_alias,@"STO_CUDA_RESERVED_SHARED STV_DEFAULT"
__nv_reservedSMEM_offset_0_alias:
	.zero		0
	.zero		64


//--------------------- .nv.constant0._Z15naive_reductionPfS_ --------------------------
	.section	.nv.constant0._Z15naive_reductionPfS_,"a",@progbits
	.sectionflags	@""
	.align	4
.nv.constant0._Z15naive_reductionPfS_:
	.zero		912


//--------------------- SYMBOLS --------------------------

	.type		.nv.reservedSmem.offset0,@object
	.size		.nv.reservedSmem.offset0,0x4
	.type		.nv.reservedSmem.cap,@object
	.size		.nv.reservedSmem.cap,0x4
